	.headerflags	@"EF_CUDA_TEXMODE_UNIFIED EF_CUDA_64BIT_ADDRESS EF_CUDA_ACCELERATORS EF_CUDA_SM90 EF_CUDA_VIRTUAL_SM(EF_CUDA_SM90)"
	.elftype	@"ET_EXEC"


//--------------------- .nv.info                  --------------------------
	.section	.nv.info,"",@"SHT_CUDA_INFO"
	.align	4


	//----- nvinfo : EIATTR_REGCOUNT
	.align		4
        /*0000*/ 	.byte	0x04, 0x2f
        /*0002*/ 	.short	(.L_3 - .L_2)
	.align		4
.L_2:
        /*0004*/ 	.word	index@(triton_poi_fused__native_batch_norm_legit_no_training__unsafe_index_add_mul_relu_sigmoid_18)
        /*0008*/ 	.word	0x0000001a


	//----- nvinfo : EIATTR_MIN_STACK_SIZE
	.align		4
.L_3:
        /*000c*/ 	.byte	0x04, 0x12
        /*000e*/ 	.short	(.L_5 - .L_4)
	.align		4
.L_4:
        /*0010*/ 	.word	index@(triton_poi_fused__native_batch_norm_legit_no_training__unsafe_index_add_mul_relu_sigmoid_18)
        /*0014*/ 	.word	0x00000000


	//----- nvinfo : EIATTR_FRAME_SIZE
	.align		4
.L_5:
        /*0018*/ 	.byte	0x04, 0x11
        /*001a*/ 	.short	(.L_7 - .L_6)
	.align		4
.L_6:
        /*001c*/ 	.word	index@(triton_poi_fused__native_batch_norm_legit_no_training__unsafe_index_add_mul_relu_sigmoid_18)
        /*0020*/ 	.word	0x00000000


	//----- nvinfo : EIATTR_MIN_STACK_SIZE
	.align		4
.L_7:
        /*0024*/ 	.byte	0x04, 0x12
        /*0026*/ 	.short	(.L_9 - .L_8)
	.align		4
.L_8:
        /*0028*/ 	.word	index@(triton_poi_fused__native_batch_norm_legit_no_training__unsafe_index_add_mul_relu_sigmoid_18)
        /*002c*/ 	.word	0x00000000
.L_9:


//--------------------- .nv.info.triton_poi_fused__native_batch_norm_legit_no_training__unsafe_index_add_mul_relu_sigmoid_18 --------------------------
	.section	.nv.info.triton_poi_fused__native_batch_norm_legit_no_training__unsafe_index_add_mul_relu_sigmoid_18,"",@"SHT_CUDA_INFO"
	.sectionflags	@""
	.align	4


	//----- nvinfo : EIATTR_CUDA_API_VERSION
	.align		4
        /*0000*/ 	.byte	0x04, 0x37
        /*0002*/ 	.short	(.L_11 - .L_10)
.L_10:
        /*0004*/ 	.word	0x0000007c


	//----- nvinfo : EIATTR_KPARAM_INFO
	.align		4
.L_11:
        /*0008*/ 	.byte	0x04, 0x17
        /*000a*/ 	.short	(.L_13 - .L_12)
.L_12:
        /*000c*/ 	.word	0x00000000
        /*0010*/ 	.short	0x0009
        /*0012*/ 	.short	0x0048
        /*0014*/ 	.byte	0x00, 0xf0, 0x11, 0x00


	//----- nvinfo : EIATTR_KPARAM_INFO
	.align		4
.L_13:
        /*0018*/ 	.byte	0x04, 0x17
        /*001a*/ 	.short	(.L_15 - .L_14)
.L_14:
        /*001c*/ 	.word	0x00000000
        /*0020*/ 	.short	0x0008
        /*0022*/ 	.short	0x0040
        /*0024*/ 	.byte	0x00, 0xf4, 0x21, 0x00


	//----- nvinfo : EIATTR_KPARAM_INFO
	.align		4
.L_15:
        /*0028*/ 	.byte	0x04, 0x17
        /*002a*/ 	.short	(.L_17 - .L_16)
.L_16:
        /*002c*/ 	.word	0x00000000
        /*0030*/ 	.short	0x0007
        /*0032*/ 	.short	0x0038
        /*0034*/ 	.byte	0x00, 0xf4, 0x21, 0x00


	//----- nvinfo : EIATTR_KPARAM_INFO
	.align		4
.L_17:
        /*0038*/ 	.byte	0x04, 0x17
        /*003a*/ 	.short	(.L_19 - .L_18)
.L_18:
        /*003c*/ 	.word	0x00000000
        /*0040*/ 	.short	0x0006
        /*0042*/ 	.short	0x0030
        /*0044*/ 	.byte	0x00, 0xf4, 0x21, 0x00


	//----- nvinfo : EIATTR_KPARAM_INFO
	.align		4
.L_19:
        /*0048*/ 	.byte	0x04, 0x17
        /*004a*/ 	.short	(.L_21 - .L_20)
.L_20:
        /*004c*/ 	.word	0x00000000
        /*0050*/ 	.short	0x0005
        /*0052*/ 	.short	0x0028
        /*0054*/ 	.byte	0x00, 0xf4, 0x21, 0x00


	//----- nvinfo : EIATTR_KPARAM_INFO
	.align		4
.L_21:
        /*0058*/ 	.byte	0x04, 0x17
        /*005a*/ 	.short	(.L_23 - .L_22)
.L_22:
        /*005c*/ 	.word	0x00000000
        /*0060*/ 	.short	0x0004
        /*0062*/ 	.short	0x0020
        /*0064*/ 	.byte	0x00, 0xf4, 0x21, 0x00


	//----- nvinfo : EIATTR_KPARAM_INFO
	.align		4
.L_23:
        /*0068*/ 	.byte	0x04, 0x17
        /*006a*/ 	.short	(.L_25 - .L_24)
.L_24:
        /*006c*/ 	.word	0x00000000
        /*0070*/ 	.short	0x0003
        /*0072*/ 	.short	0x0018
        /*0074*/ 	.byte	0x00, 0xf4, 0x21, 0x00


	//----- nvinfo : EIATTR_KPARAM_INFO
	.align		4
.L_25:
        /*0078*/ 	.byte	0x04, 0x17
        /*007a*/ 	.short	(.L_27 - .L_26)
.L_26:
        /*007c*/ 	.word	0x00000000
        /*0080*/ 	.short	0x0002
        /*0082*/ 	.short	0x0010
        /*0084*/ 	.byte	0x00, 0xf4, 0x21, 0x00


	//----- nvinfo : EIATTR_KPARAM_INFO
	.align		4
.L_27:
        /*0088*/ 	.byte	0x04, 0x17
        /*008a*/ 	.short	(.L_29 - .L_28)
.L_28:
        /*008c*/ 	.word	0x00000000
        /*0090*/ 	.short	0x0001
        /*0092*/ 	.short	0x0008
        /*0094*/ 	.byte	0x00, 0xf4, 0x21, 0x00


	//----- nvinfo : EIATTR_KPARAM_INFO
	.align		4
.L_29:
        /*0098*/ 	.byte	0x04, 0x17
        /*009a*/ 	.short	(.L_31 - .L_30)
.L_30:
        /*009c*/ 	.word	0x00000000
        /*00a0*/ 	.short	0x0000
        /*00a2*/ 	.short	0x0000
        /*00a4*/ 	.byte	0x00, 0xf4, 0x21, 0x00


	//----- nvinfo : EIATTR_SPARSE_MMA_MASK
	.align		4
.L_31:
        /*00a8*/ 	.byte	0x03, 0x50
        /*00aa*/ 	.short	0x0000


	//----- nvinfo : EIATTR_MAXREG_COUNT
	.align		4
        /*00ac*/ 	.byte	0x03, 0x1b
        /*00ae*/ 	.short	0x00ff


	//----- nvinfo : EIATTR_EXIT_INSTR_OFFSETS
	.align		4
        /*00b0*/ 	.byte	0x04, 0x1c
        /*00b2*/ 	.short	(.L_33 - .L_32)


	//   ....[0]....
.L_32:
        /*00b4*/ 	.word	0x000003c0


	//   ....[1]....
        /*00b8*/ 	.word	0x000003e0


	//----- nvinfo : EIATTR_REQNTID
	.align		4
.L_33:
        /*00bc*/ 	.byte	0x04, 0x10
        /*00be*/ 	.short	(.L_35 - .L_34)
.L_34:
        /*00c0*/ 	.word	0x00000080
        /*00c4*/ 	.word	0x00000001
        /*00c8*/ 	.word	0x00000001


	//----- nvinfo : EIATTR_CBANK_PARAM_SIZE
	.align		4
.L_35:
        /*00cc*/ 	.byte	0x03, 0x19
        /*00ce*/ 	.short	0x004c


	//----- nvinfo : EIATTR_PARAM_CBANK
	.align		4
        /*00d0*/ 	.byte	0x04, 0x0a
        /*00d2*/ 	.short	(.L_37 - .L_36)
	.align		4
.L_36:
        /*00d4*/ 	.word	index@(.nv.constant0.triton_poi_fused__native_batch_norm_legit_no_training__unsafe_index_add_mul_relu_sigmoid_18)
        /*00d8*/ 	.short	0x0210
        /*00da*/ 	.short	0x004c


	//----- nvinfo : EIATTR_SW_WAR
	.align		4
.L_37:
        /*00dc*/ 	.byte	0x04, 0x36
        /*00de*/ 	.short	(.L_39 - .L_38)
.L_38:
        /*00e0*/ 	.word	0x00000008
.L_39:


//--------------------- .nv.callgraph             --------------------------
	.section	.nv.callgraph,"",@"SHT_CUDA_CALLGRAPH"
	.align	4
	.sectionentsize	8
	.align		4
        /*0000*/ 	.word	0x00000000
	.align		4
        /*0004*/ 	.word	0xffffffff
	.align		4
        /*0008*/ 	.word	0x00000000
	.align		4
        /*000c*/ 	.word	0xfffffffe
	.align		4
        /*0010*/ 	.word	0x00000000
	.align		4
        /*0014*/ 	.word	0xfffffffd
	.align		4
        /*0018*/ 	.word	0x00000000
	.align		4
        /*001c*/ 	.word	0xfffffffc


//--------------------- .nv.constant4             --------------------------
	.section	.nv.constant4,"a",@progbits
	.align	8
	.align		8
.nv.constant4:
        /*0000*/ 	.dword	_$_str
	.align		8
        /*0008*/ 	.dword	_$_str_$_2


//--------------------- .text.triton_poi_fused__native_batch_norm_legit_no_training__unsafe_index_add_mul_relu_sigmoid_18 --------------------------
	.section	.text.triton_poi_fused__native_batch_norm_legit_no_training__unsafe_index_add_mul_relu_sigmoid_18,"ax",@progbits
	.align	128
        .global         triton_poi_fused__native_batch_norm_legit_no_training__unsafe_index_add_mul_relu_sigmoid_18
        .type           triton_poi_fused__native_batch_norm_legit_no_training__unsafe_index_add_mul_relu_sigmoid_18,@function
        .size           triton_poi_fused__native_batch_norm_legit_no_training__unsafe_index_add_mul_relu_sigmoid_18,(.L_x_1 - triton_poi_fused__native_batch_norm_legit_no_training__unsafe_index_add_mul_relu_sigmoid_18)
        .other          triton_poi_fused__native_batch_norm_legit_no_training__unsafe_index_add_mul_relu_sigmoid_18,@"STO_CUDA_ENTRY STV_DEFAULT"
triton_poi_fused__native_batch_norm_legit_no_training__unsafe_index_add_mul_relu_sigmoid_18:
.text.triton_poi_fused__native_batch_norm_legit_no_training__unsafe_index_add_mul_relu_sigmoid_18:
[----:B------:R-:W0:Y:S01]  /*0000*/  LDC R1, c[0x0][0x28] ;  /* 0x00000a00ff017b82 */ /* 0x000e220000000800 */
[----:B------:R-:W1:Y:S07]  /*0010*/  S2R R5, SR_TID.X ;  /* 0x0000000000057919 */ /* 0x000e6e0000002100 */
[----:B------:R-:W2:Y:S01]  /*0020*/  LDC.64 R18, c[0x0][0x238] ;  /* 0x00008e00ff127b82 */ /* 0x000ea20000000a00 */
[----:B------:R-:W-:Y:S01]  /*0030*/  ULDC.64 UR4, c[0x0][0x208] ;  /* 0x0000820000047ab9 */ /* 0x000fe20000000a00 */
[----:B------:R-:W3:Y:S06]  /*0040*/  S2R R0, SR_CTAID.X ;  /* 0x0000000000007919 */ /* 0x000eec0000002500 */
[----:B------:R-:W4:Y:S08]  /*0050*/  LDC.64 R14, c[0x0][0x228] ;  /* 0x00008a00ff0e7b82 */ /* 0x000f300000000a00 */
[----:B------:R-:W5:Y:S08]  /*0060*/  LDC.64 R16, c[0x0][0x230] ;  /* 0x00008c00ff107b82 */ /* 0x000f700000000a00 */
[----:B------:R-:W4:Y:S01]  /*0070*/  LDC.64 R20, c[0x0][0x240] ;  /* 0x00009000ff147b82 */ /* 0x000f220000000a00 */
[----:B-1----:R-:W-:-:S07]  /*0080*/  LOP3.LUT R5, R5, 0x7f, RZ, 0xc0, !PT ;  /* 0x0000007f05057812 */ /* 0x002fce00078ec0ff */
[----:B------:R-:W1:Y:S01]  /*0090*/  LDC.64 R12, c[0x0][0x248] ;  /* 0x00009200ff0c7b82 */ /* 0x000e620000000a00 */
[----:B---3--:R-:W-:Y:S02]  /*00a0*/  SHF.R.S32.HI R2, RZ, 0x18, R0 ;  /* 0x00000018ff027819 */ /* 0x008fe40000011400 */
[----:B------:R-:W-:Y:S02]  /*00b0*/  LEA R5, R0, R5, 0x7 ;  /* 0x0000000500057211 */ /* 0x000fe400078e38ff */
[----:B------:R-:W-:-:S03]  /*00c0*/  SGXT R0, R2, 0x1 ;  /* 0x000000010200781a */ /* 0x000fc60000000200 */
[----:B------:R-:W3:Y:S01]  /*00d0*/  LDC.64 R6, c[0x0][0x218] ;  /* 0x00008600ff067b82 */ /* 0x000ee20000000a00 */
[----:B------:R-:W-:Y:S02]  /*00e0*/  ISETP.GE.AND P0, PT, R5, 0x800, PT ;  /* 0x000008000500780c */ /* 0x000fe40003f06270 */
[----:B------:R-:W-:-:S04]  /*00f0*/  LEA.HI R0, R0, R5, RZ, 0x2 ;  /* 0x0000000500007211 */ /* 0x000fc800078f10ff */
[--C-:B------:R-:W-:Y:S01]  /*0100*/  SHF.R.S32.HI R11, RZ, 0x2, R0.reuse ;  /* 0x00000002ff0b7819 */ /* 0x100fe20000011400 */
[----:B------:R-:W3:Y:S01]  /*0110*/  LDC.64 R2, c[0x0][0x210] ;  /* 0x00008400ff027b82 */ /* 0x000ee20000000a00 */
[----:B------:R-:W-:-:S04]  /*0120*/  SHF.R.S32.HI R0, RZ, 0x1f, R0 ;  /* 0x0000001fff007819 */ /* 0x000fc80000011400 */
[----:B------:R-:W-:-:S04]  /*0130*/  LEA.HI R0, R0, R11, RZ, 0x7 ;  /* 0x0000000b00007211 */ /* 0x000fc800078f38ff */
[----:B------:R-:W-:-:S04]  /*0140*/  LOP3.LUT R0, R0, 0xffffff80, RZ, 0xc0, !PT ;  /* 0xffffff8000007812 */ /* 0x000fc800078ec0ff */
[----:B------:R-:W-:Y:S01]  /*0150*/  IADD3 R23, R11, -R0, RZ ;  /* 0x800000000b177210 */ /* 0x000fe20007ffe0ff */
[----:B------:R-:W-:-:S04]  /*0160*/  HFMA2.MMA R0, -RZ, RZ, 0, 0 ;  /* 0x00000000ff007435 */ /* 0x000fc800000001ff */
[----:B--2---:R-:W-:-:S06]  /*0170*/  IMAD.WIDE R18, R23, 0x4, R18 ;  /* 0x0000000417127825 */ /* 0x004fcc00078e0212 */
[----:B------:R2:W3:Y:S01]  /*0180*/  @!P0 LDG.E.EL R0, desc[UR4][R18.64] ;  /* 0x0000000412008981 */ /* 0x0004e2000c2e1900 */
[----:B------:R-:W-:Y:S01]  /*0190*/  IMAD.MOV.U32 R4, RZ, RZ, RZ ;  /* 0x000000ffff047224 */ /* 0x000fe200078e00ff */
[----:B------:R-:W-:Y:S01]  /*01a0*/  CS2R R8, SRZ ;  /* 0x0000000000087805 */ /* 0x000fe2000001ff00 */
[----:B----4-:R-:W-:-:S04]  /*01b0*/  IMAD.WIDE R14, R11, 0x4, R14 ;  /* 0x000000040b0e7825 */ /* 0x010fc800078e020e */
[C---:B-----5:R-:W-:Y:S01]  /*01c0*/  IMAD.WIDE R16, R23.reuse, 0x4, R16 ;  /* 0x0000000417107825 */ /* 0x060fe200078e0210 */
[----:B------:R4:W5:Y:S03]  /*01d0*/  @!P0 LDG.E.EL R4, desc[UR4][R14.64] ;  /* 0x000000040e048981 */ /* 0x000966000c2e1900 */
[C---:B0-2---:R-:W-:Y:S01]  /*01e0*/  IMAD.WIDE R18, R23.reuse, 0x4, R20 ;  /* 0x0000000417127825 */ /* 0x045fe200078e0214 */
[----:B------:R-:W5:Y:S03]  /*01f0*/  @!P0 LDG.E.EL R9, desc[UR4][R16.64] ;  /* 0x0000000410098981 */ /* 0x000f66000c2e1900 */
[----:B-1----:R-:W-:Y:S01]  /*0200*/  IMAD.WIDE R20, R23, 0x4, R12 ;  /* 0x0000000417147825 */ /* 0x002fe200078e020c */
[----:B------:R-:W-:Y:S01]  /*0210*/  MOV R13, RZ ;  /* 0x000000ff000d7202 */ /* 0x000fe20000000f00 */
[----:B------:R-:W2:Y:S05]  /*0220*/  @!P0 LDG.E.EL R8, desc[UR4][R18.64] ;  /* 0x0000000412088981 */ /* 0x000eaa000c2e1900 */
[----:B------:R-:W2:Y:S01]  /*0230*/  @!P0 LDG.E.EL R13, desc[UR4][R20.64] ;  /* 0x00000004140d8981 */ /* 0x000ea2000c2e1900 */
[----:B---3--:R-:W-:Y:S01]  /*0240*/  IMAD.WIDE R6, R11, 0x4, R6 ;  /* 0x000000040b067825 */ /* 0x008fe200078e0206 */
[----:B------:R-:W-:-:S03]  /*0250*/  CS2R R10, SRZ ;  /* 0x00000000000a7805 */ /* 0x000fc6000001ff00 */
[----:B------:R-:W-:-:S03]  /*0260*/  IMAD.WIDE R2, R5, 0x4, R2 ;  /* 0x0000000405027825 */ /* 0x000fc600078e0202 */
[----:B------:R-:W3:Y:S04]  /*0270*/  @!P0 LDG.E.EL R11, desc[UR4][R6.64] ;  /* 0x00000004060b8981 */ /* 0x000ee8000c2e1900 */
[----:B------:R0:W3:Y:S01]  /*0280*/  @!P0 LDG.E R10, desc[UR4][R2.64] ;  /* 0x00000004020a8981 */ /* 0x0000e2000c1e1900 */
[----:B----4-:R-:W-:Y:S01]  /*0290*/  IMAD.MOV.U32 R15, RZ, RZ, 0x3e800000 ;  /* 0x3e800000ff0f7424 */ /* 0x010fe200078e00ff */
[----:B0-----:R-:W0:Y:S02]  /*02a0*/  LDC.64 R2, c[0x0][0x250] ;  /* 0x00009400ff027b82 */ /* 0x001e240000000a00 */
[----:B0-----:R-:W-:-:S04]  /*02b0*/  IMAD.WIDE R2, R5, 0x4, R2 ;  /* 0x0000000405027825 */ /* 0x001fc800078e0202 */
[----:B------:R-:W-:-:S04]  /*02c0*/  FADD R0, R0, 9.9999997473787516356e-06 ;  /* 0x3727c5ac00007421 */ /* 0x000fc80000000000 */
[----:B------:R-:W0:Y:S01]  /*02d0*/  MUFU.SQRT R12, R0 ;  /* 0x00000000000c7308 */ /* 0x000e220000002000 */
[----:B-----5:R-:W-:Y:S01]  /*02e0*/  FADD R4, -R9, R4 ;  /* 0x0000000409047221 */ /* 0x020fe20000000100 */
[C---:B0-----:R-:W-:Y:S02]  /*02f0*/  FSETP.GT.AND P1, PT, R12.reuse, 8.50705917302346158658e+37, PT ;  /* 0x7e8000000c00780b */ /* 0x041fe40003f24000 */
[----:B------:R-:W-:Y:S02]  /*0300*/  FSETP.GEU.AND P2, PT, R12, 1.175494350822287508e-38, PT ;  /* 0x008000000c00780b */ /* 0x000fe40003f4e000 */
[----:B------:R-:W-:-:S09]  /*0310*/  FSEL R15, R15, 1, P1 ;  /* 0x3f8000000f0f7808 */ /* 0x000fd20000800000 */
[----:B------:R-:W-:Y:S02]  /*0320*/  @P1 FMUL R12, R12, 0.25 ;  /* 0x3e8000000c0c1820 */ /* 0x000fe40000400000 */
[----:B------:R-:W-:Y:S02]  /*0330*/  @!P2 FMUL R15, R15, 16777216 ;  /* 0x4b8000000f0fa820 */ /* 0x000fe40000400000 */
[----:B------:R-:W-:-:S06]  /*0340*/  @!P2 FMUL R12, R12, 16777216 ;  /* 0x4b8000000c0ca820 */ /* 0x000fcc0000400000 */
[----:B------:R-:W0:Y:S02]  /*0350*/  MUFU.RCP R12, R12 ;  /* 0x0000000c000c7308 */ /* 0x000e240000001000 */
[----:B0-----:R-:W-:-:S04]  /*0360*/  FMUL R15, R12, R15 ;  /* 0x0000000f0c0f7220 */ /* 0x001fc80000400000 */
[----:B------:R-:W-:-:S04]  /*0370*/  FMUL R4, R4, R15 ;  /* 0x0000000f04047220 */ /* 0x000fc80000400000 */
[----:B--2---:R-:W-:-:S05]  /*0380*/  FFMA R4, R4, R8, R13 ;  /* 0x0000000804047223 */ /* 0x004fca000000000d */
[----:B------:R-:W-:-:S04]  /*0390*/  FSETP.GEU.AND P1, PT, R4, RZ, PT ;  /* 0x000000ff0400720b */ /* 0x000fc80003f2e000 */
[----:B------:R-:W-:-:S05]  /*03a0*/  FSEL R4, R4, RZ, P1 ;  /* 0x000000ff04047208 */ /* 0x000fca0000800000 */
[----:B---3--:R-:W-:Y:S01]  /*03b0*/  FFMA R11, R11, R10, R4 ;  /* 0x0000000a0b0b7223 */ /* 0x008fe20000000004 */
[----:B------:R-:W-:Y:S06]  /*03c0*/  @P0 EXIT ;  /* 0x000000000000094d */ /* 0x000fec0003800000 */
[----:B------:R-:W-:Y:S01]  /*03d0*/  STG.E desc[UR4][R2.64], R11 ;  /* 0x0000000b02007986 */ /* 0x000fe2000c101904 */
[----:B------:R-:W-:Y:S05]  /*03e0*/  EXIT ;  /* 0x000000000000794d */ /* 0x000fea0003800000 */
.L_x_0:
[----:B------:R-:W-:-:S00]  /*03f0*/  BRA `(.L_x_0) ;  /* 0xfffffffc00fc7947 */ /* 0x000fc0000383ffff */
[----:B------:R-:W-:-:S00]  /*0400*/  NOP ;  /* 0x0000000000007918 */ /* 0x000fc00000000000 */
[----:B------:R-:W-:-:S00]  /*0410*/  NOP ;  /* 0x0000000000007918 */ /* 0x000fc00000000000 */
[----:B------:R-:W-:-:S00]  /*0420*/  NOP ;  /* 0x0000000000007918 */ /* 0x000fc00000000000 */
[----:B------:R-:W-:-:S00]  /*0430*/  NOP ;  /* 0x0000000000007918 */ /* 0x000fc00000000000 */
[----:B------:R-:W-:-:S00]  /*0440*/  NOP ;  /* 0x0000000000007918 */ /* 0x000fc00000000000 */
[----:B------:R-:W-:-:S00]  /*0450*/  NOP ;  /* 0x0000000000007918 */ /* 0x000fc00000000000 */
[----:B------:R-:W-:-:S00]  /*0460*/  NOP ;  /* 0x0000000000007918 */ /* 0x000fc00000000000 */
[----:B------:R-:W-:-:S00]  /*0470*/  NOP ;  /* 0x0000000000007918 */ /* 0x000fc00000000000 */
.L_x_1:


//--------------------- .nv.global.init           --------------------------
	.section	.nv.global.init,"aw",@progbits
.nv.global.init:
	.type		_$_str,@object
	.size		_$_str,(_$_str_$_2 - _$_str)
_$_str:
        /*0000*/ 	.byte	0x5f, 0x5f, 0x43, 0x55, 0x44, 0x41, 0x5f, 0x46, 0x54, 0x5a, 0x00
	.type		_$_str_$_2,@object
	.size		_$_str_$_2,(.L_1 - _$_str_$_2)
_$_str_$_2:
        /*000b*/ 	.byte	0x5f, 0x5f, 0x43, 0x55, 0x44, 0x41, 0x5f, 0x50, 0x52, 0x45, 0x43, 0x5f, 0x53, 0x51, 0x52, 0x54
        /*001b*/ 	.byte	0x00
.L_1:


//--------------------- .nv.constant0.triton_poi_fused__native_batch_norm_legit_no_training__unsafe_index_add_mul_relu_sigmoid_18 --------------------------
	.section	.nv.constant0.triton_poi_fused__native_batch_norm_legit_no_training__unsafe_index_add_mul_relu_sigmoid_18,"a",@progbits
	.sectionflags	@""
	.align	4
.nv.constant0.triton_poi_fused__native_batch_norm_legit_no_training__unsafe_index_add_mul_relu_sigmoid_18:
	.zero		604
